	.headerflags	@"EF_CUDA_TEXMODE_UNIFIED EF_CUDA_64BIT_ADDRESS EF_CUDA_ACCELERATORS EF_CUDA_SM90 EF_CUDA_VIRTUAL_SM(EF_CUDA_SM90)"
	.elftype	@"ET_EXEC"


//--------------------- .nv.info                  --------------------------
	.section	.nv.info,"",@"SHT_CUDA_INFO"
	.align	4


	//----- nvinfo : EIATTR_REGCOUNT
	.align		4
        /*0000*/ 	.byte	0x04, 0x2f
        /*0002*/ 	.short	(.L_1 - .L_0)
	.align		4
.L_0:
        /*0004*/ 	.word	index@(triton_poi_fused_convolution_relu_6)
        /*0008*/ 	.word	0x00000016


	//----- nvinfo : EIATTR_MIN_STACK_SIZE
	.align		4
.L_1:
        /*000c*/ 	.byte	0x04, 0x12
        /*000e*/ 	.short	(.L_3 - .L_2)
	.align		4
.L_2:
        /*0010*/ 	.word	index@(triton_poi_fused_convolution_relu_6)
        /*0014*/ 	.word	0x00000000


	//----- nvinfo : EIATTR_FRAME_SIZE
	.align		4
.L_3:
        /*0018*/ 	.byte	0x04, 0x11
        /*001a*/ 	.short	(.L_5 - .L_4)
	.align		4
.L_4:
        /*001c*/ 	.word	index@(triton_poi_fused_convolution_relu_6)
        /*0020*/ 	.word	0x00000000


	//----- nvinfo : EIATTR_MIN_STACK_SIZE
	.align		4
.L_5:
        /*0024*/ 	.byte	0x04, 0x12
        /*0026*/ 	.short	(.L_7 - .L_6)
	.align		4
.L_6:
        /*0028*/ 	.word	index@(triton_poi_fused_convolution_relu_6)
        /*002c*/ 	.word	0x00000000
.L_7:


//--------------------- .nv.info.triton_poi_fused_convolution_relu_6 --------------------------
	.section	.nv.info.triton_poi_fused_convolution_relu_6,"",@"SHT_CUDA_INFO"
	.sectionflags	@""
	.align	4


	//----- nvinfo : EIATTR_CUDA_API_VERSION
	.align		4
        /*0000*/ 	.byte	0x04, 0x37
        /*0002*/ 	.short	(.L_9 - .L_8)
.L_8:
        /*0004*/ 	.word	0x0000007c


	//----- nvinfo : EIATTR_KPARAM_INFO
	.align		4
.L_9:
        /*0008*/ 	.byte	0x04, 0x17
        /*000a*/ 	.short	(.L_11 - .L_10)
.L_10:
        /*000c*/ 	.word	0x00000000
        /*0010*/ 	.short	0x0002
        /*0012*/ 	.short	0x0010
        /*0014*/ 	.byte	0x00, 0xf0, 0x11, 0x00


	//----- nvinfo : EIATTR_KPARAM_INFO
	.align		4
.L_11:
        /*0018*/ 	.byte	0x04, 0x17
        /*001a*/ 	.short	(.L_13 - .L_12)
.L_12:
        /*001c*/ 	.word	0x00000000
        /*0020*/ 	.short	0x0001
        /*0022*/ 	.short	0x0008
        /*0024*/ 	.byte	0x00, 0xf4, 0x21, 0x00


	//----- nvinfo : EIATTR_KPARAM_INFO
	.align		4
.L_13:
        /*0028*/ 	.byte	0x04, 0x17
        /*002a*/ 	.short	(.L_15 - .L_14)
.L_14:
        /*002c*/ 	.word	0x00000000
        /*0030*/ 	.short	0x0000
        /*0032*/ 	.short	0x0000
        /*0034*/ 	.byte	0x00, 0xf4, 0x21, 0x00


	//----- nvinfo : EIATTR_SPARSE_MMA_MASK
	.align		4
.L_15:
        /*0038*/ 	.byte	0x03, 0x50
        /*003a*/ 	.short	0x0000


	//----- nvinfo : EIATTR_MAXREG_COUNT
	.align		4
        /*003c*/ 	.byte	0x03, 0x1b
        /*003e*/ 	.short	0x00ff


	//----- nvinfo : EIATTR_EXIT_INSTR_OFFSETS
	.align		4
        /*0040*/ 	.byte	0x04, 0x1c
        /*0042*/ 	.short	(.L_17 - .L_16)


	//   ....[0]....
.L_16:
        /*0044*/ 	.word	0x00000330


	//----- nvinfo : EIATTR_REQNTID
	.align		4
.L_17:
        /*0048*/ 	.byte	0x04, 0x10
        /*004a*/ 	.short	(.L_19 - .L_18)
.L_18:
        /*004c*/ 	.word	0x00000080
        /*0050*/ 	.word	0x00000001
        /*0054*/ 	.word	0x00000001


	//----- nvinfo : EIATTR_CBANK_PARAM_SIZE
	.align		4
.L_19:
        /*0058*/ 	.byte	0x03, 0x19
        /*005a*/ 	.short	0x0014


	//----- nvinfo : EIATTR_PARAM_CBANK
	.align		4
        /*005c*/ 	.byte	0x04, 0x0a
        /*005e*/ 	.short	(.L_21 - .L_20)
	.align		4
.L_20:
        /*0060*/ 	.word	index@(.nv.constant0.triton_poi_fused_convolution_relu_6)
        /*0064*/ 	.short	0x0210
        /*0066*/ 	.short	0x0014


	//----- nvinfo : EIATTR_SW_WAR
	.align		4
.L_21:
        /*0068*/ 	.byte	0x04, 0x36
        /*006a*/ 	.short	(.L_23 - .L_22)
.L_22:
        /*006c*/ 	.word	0x00000008
.L_23:


//--------------------- .nv.callgraph             --------------------------
	.section	.nv.callgraph,"",@"SHT_CUDA_CALLGRAPH"
	.align	4
	.sectionentsize	8
	.align		4
        /*0000*/ 	.word	0x00000000
	.align		4
        /*0004*/ 	.word	0xffffffff
	.align		4
        /*0008*/ 	.word	0x00000000
	.align		4
        /*000c*/ 	.word	0xfffffffe
	.align		4
        /*0010*/ 	.word	0x00000000
	.align		4
        /*0014*/ 	.word	0xfffffffd
	.align		4
        /*0018*/ 	.word	0x00000000
	.align		4
        /*001c*/ 	.word	0xfffffffc


//--------------------- .text.triton_poi_fused_convolution_relu_6 --------------------------
	.section	.text.triton_poi_fused_convolution_relu_6,"ax",@progbits
	.align	128
        .global         triton_poi_fused_convolution_relu_6
        .type           triton_poi_fused_convolution_relu_6,@function
        .size           triton_poi_fused_convolution_relu_6,(.L_x_1 - triton_poi_fused_convolution_relu_6)
        .other          triton_poi_fused_convolution_relu_6,@"STO_CUDA_ENTRY STV_DEFAULT"
triton_poi_fused_convolution_relu_6:
.text.triton_poi_fused_convolution_relu_6:
[----:B------:R-:W-:Y:S01]  /*0000*/  LDC R1, c[0x0][0x28] ;  /* 0x00000a00ff017b82 */ /* 0x000fe20000000800 */
[----:B------:R-:W1:Y:S07]  /*0010*/  S2R R0, SR_TID.X ;  /* 0x0000000000007919 */ /* 0x000e6e0000002100 */
[----:B------:R-:W2:Y:S01]  /*0020*/  LDC.64 R12, c[0x0][0x218] ;  /* 0x00008600ff0c7b82 */ /* 0x000ea20000000a00 */
[----:B------:R-:W-:Y:S01]  /*0030*/  ULDC.64 UR4, c[0x0][0x208] ;  /* 0x0000820000047ab9 */ /* 0x000fe20000000a00 */
[----:B------:R-:W3:Y:S06]  /*0040*/  S2R R7, SR_CTAID.X ;  /* 0x0000000000077919 */ /* 0x000eec0000002500 */
[----:B------:R-:W4:Y:S01]  /*0050*/  LDC.64 R2, c[0x0][0x210] ;  /* 0x00008400ff027b82 */ /* 0x000f220000000a00 */
[----:B-1----:R-:W-:-:S05]  /*0060*/  IMAD.SHL.U32 R0, R0, 0x4, RZ ;  /* 0x0000000400007824 */ /* 0x002fca00078e00ff */
[----:B------:R-:W-:-:S05]  /*0070*/  LOP3.LUT R0, R0, 0x1fc, RZ, 0xc0, !PT ;  /* 0x000001fc00007812 */ /* 0x000fca00078ec0ff */
[----:B---3--:R-:W-:-:S04]  /*0080*/  IMAD R7, R7, 0x400, R0 ;  /* 0x0000040007077824 */ /* 0x008fc800078e0200 */
[C---:B------:R-:W-:Y:S02]  /*0090*/  VIADD R0, R7.reuse, 0x200 ;  /* 0x0000020007007836 */ /* 0x040fe40000000000 */
[----:B------:R-:W-:-:S04]  /*00a0*/  IMAD.HI R4, R7, 0x2aaaaaab, RZ ;  /* 0x2aaaaaab07047827 */ /* 0x000fc800078e02ff */
[----:B------:R-:W-:-:S04]  /*00b0*/  IMAD.HI R5, R0, 0x2aaaaaab, RZ ;  /* 0x2aaaaaab00057827 */ /* 0x000fc800078e02ff */
[----:B----4-:R-:W-:Y:S01]  /*00c0*/  IMAD.WIDE R2, R7, 0x4, R2 ;  /* 0x0000000407027825 */ /* 0x010fe200078e0202 */
[----:B------:R-:W-:-:S04]  /*00d0*/  SHF.R.U32.HI R6, RZ, 0x1f, R5 ;  /* 0x0000001fff067819 */ /* 0x000fc80000011605 */
[----:B------:R-:W-:Y:S02]  /*00e0*/  LEA.HI R9, R5, R6, RZ, 0x1c ;  /* 0x0000000605097211 */ /* 0x000fe400078fe0ff */
[----:B------:R-:W-:-:S04]  /*00f0*/  SHF.R.U32.HI R5, RZ, 0x1f, R4 ;  /* 0x0000001fff057819 */ /* 0x000fc80000011604 */
[----:B------:R-:W-:Y:S01]  /*0100*/  LEA.HI R6, R4, R5, RZ, 0x1c ;  /* 0x0000000504067211 */ /* 0x000fe200078fe0ff */
[----:B------:R-:W-:Y:S02]  /*0110*/  IMAD R5, R9, -0x60, R0 ;  /* 0xffffffa009057824 */ /* 0x000fe400078e0200 */
[----:B------:R-:W3:Y:S02]  /*0120*/  LDG.E.128 R8, desc[UR4][R2.64+0x800] ;  /* 0x0008000402087981 */ /* 0x000ee4000c1e1d00 */
[----:B------:R-:W-:Y:S02]  /*0130*/  IMAD R17, R6, -0x60, R7 ;  /* 0xffffffa006117824 */ /* 0x000fe400078e0207 */
[----:B--2---:R-:W-:-:S04]  /*0140*/  IMAD.WIDE R4, R5, 0x4, R12 ;  /* 0x0000000405047825 */ /* 0x004fc800078e020c */
[----:B------:R-:W-:Y:S02]  /*0150*/  IMAD.WIDE R16, R17, 0x4, R12 ;  /* 0x0000000411107825 */ /* 0x000fe400078e020c */
[----:B------:R-:W3:Y:S04]  /*0160*/  LDG.E.EL.128 R4, desc[UR4][R4.64] ;  /* 0x0000000404047981 */ /* 0x000ee8000c2e1d00 */
[----:B------:R-:W2:Y:S04]  /*0170*/  LDG.E.128 R12, desc[UR4][R2.64] ;  /* 0x00000004020c7981 */ /* 0x000ea8000c1e1d00 */
[----:B------:R-:W2:Y:S01]  /*0180*/  LDG.E.EL.128 R16, desc[UR4][R16.64] ;  /* 0x0000000410107981 */ /* 0x000ea2000c2e1d00 */
[C---:B---3--:R-:W-:Y:S01]  /*0190*/  FSETP.GEU.AND P2, PT, R8.reuse, -R4, PT ;  /* 0x800000040800720b */ /* 0x048fe20003f4e000 */
[----:B------:R-:W-:Y:S01]  /*01a0*/  FADD R8, R8, R4 ;  /* 0x0000000408087221 */ /* 0x000fe20000000000 */
[C---:B------:R-:W-:Y:S01]  /*01b0*/  FSETP.GEU.AND P1, PT, R9.reuse, -R5, PT ;  /* 0x800000050900720b */ /* 0x040fe20003f2e000 */
[C---:B--2---:R-:W-:Y:S01]  /*01c0*/  FADD R4, R12.reuse, R16 ;  /* 0x000000100c047221 */ /* 0x044fe20000000000 */
[----:B------:R-:W-:Y:S01]  /*01d0*/  FSETP.GEU.AND P6, PT, R12, -R16, PT ;  /* 0x800000100c00720b */ /* 0x000fe20003fce000 */
[----:B------:R-:W-:Y:S01]  /*01e0*/  FADD R9, R9, R5 ;  /* 0x0000000509097221 */ /* 0x000fe20000000000 */
[C---:B------:R-:W-:Y:S01]  /*01f0*/  FSETP.GEU.AND P0, PT, R10.reuse, -R6, PT ;  /* 0x800000060a00720b */ /* 0x040fe20003f0e000 */
[----:B------:R-:W-:Y:S01]  /*0200*/  FADD R10, R10, R6 ;  /* 0x000000060a0a7221 */ /* 0x000fe20000000000 */
[----:B------:R-:W-:Y:S01]  /*0210*/  SEL R4, R4, RZ, P6 ;  /* 0x000000ff04047207 */ /* 0x000fe20003000000 */
[----:B------:R-:W-:Y:S01]  /*0220*/  FADD R5, R13, R17 ;  /* 0x000000110d057221 */ /* 0x000fe20000000000 */
[----:B------:R-:W-:Y:S01]  /*0230*/  FSETP.GEU.AND P5, PT, R15, -R19, PT ;  /* 0x800000130f00720b */ /* 0x000fe20003fae000 */
[----:B------:R-:W-:Y:S01]  /*0240*/  FADD R6, R14, R18 ;  /* 0x000000120e067221 */ /* 0x000fe20000000000 */
[----:B------:R-:W-:Y:S01]  /*0250*/  FSETP.GEU.AND P6, PT, R11, -R7, PT ;  /* 0x800000070b00720b */ /* 0x000fe20003fce000 */
[----:B------:R-:W-:Y:S01]  /*0260*/  FADD R15, R15, R19 ;  /* 0x000000130f0f7221 */ /* 0x000fe20000000000 */
[----:B------:R-:W-:Y:S01]  /*0270*/  FADD R11, R11, R7 ;  /* 0x000000070b0b7221 */ /* 0x000fe20000000000 */
[----:B------:R-:W-:-:S02]  /*0280*/  FSETP.GEU.AND P3, PT, R13, -R17, PT ;  /* 0x800000110d00720b */ /* 0x000fc40003f6e000 */
[----:B------:R-:W-:Y:S02]  /*0290*/  FSETP.GEU.AND P4, PT, R14, -R18, PT ;  /* 0x800000120e00720b */ /* 0x000fe40003f8e000 */
[----:B------:R-:W-:Y:S02]  /*02a0*/  SEL R5, R5, RZ, P3 ;  /* 0x000000ff05057207 */ /* 0x000fe40001800000 */
[----:B------:R-:W-:Y:S02]  /*02b0*/  SEL R6, R6, RZ, P4 ;  /* 0x000000ff06067207 */ /* 0x000fe40002000000 */
[----:B------:R-:W-:Y:S02]  /*02c0*/  SEL R7, R15, RZ, P5 ;  /* 0x000000ff0f077207 */ /* 0x000fe40002800000 */
[----:B------:R-:W-:Y:S02]  /*02d0*/  SEL R8, R8, RZ, P2 ;  /* 0x000000ff08087207 */ /* 0x000fe40001000000 */
[----:B------:R-:W-:-:S02]  /*02e0*/  SEL R9, R9, RZ, P1 ;  /* 0x000000ff09097207 */ /* 0x000fc40000800000 */
[----:B------:R-:W-:Y:S02]  /*02f0*/  SEL R10, R10, RZ, P0 ;  /* 0x000000ff0a0a7207 */ /* 0x000fe40000000000 */
[----:B------:R-:W-:Y:S01]  /*0300*/  SEL R11, R11, RZ, P6 ;  /* 0x000000ff0b0b7207 */ /* 0x000fe20003000000 */
[----:B------:R-:W-:Y:S04]  /*0310*/  STG.E.128 desc[UR4][R2.64], R4 ;  /* 0x0000000402007986 */ /* 0x000fe8000c101d04 */
[----:B------:R-:W-:Y:S01]  /*0320*/  STG.E.128 desc[UR4][R2.64+0x800], R8 ;  /* 0x0008000802007986 */ /* 0x000fe2000c101d04 */
[----:B------:R-:W-:Y:S05]  /*0330*/  EXIT ;  /* 0x000000000000794d */ /* 0x000fea0003800000 */
.L_x_0:
[----:B------:R-:W-:-:S00]  /*0340*/  BRA `(.L_x_0) ;  /* 0xfffffffc00fc7947 */ /* 0x000fc0000383ffff */
[----:B------:R-:W-:-:S00]  /*0350*/  NOP ;  /* 0x0000000000007918 */ /* 0x000fc00000000000 */
        /* <DEDUP_REMOVED lines=10> */
.L_x_1:


//--------------------- .nv.constant0.triton_poi_fused_convolution_relu_6 --------------------------
	.section	.nv.constant0.triton_poi_fused_convolution_relu_6,"a",@progbits
	.sectionflags	@""
	.align	4
.nv.constant0.triton_poi_fused_convolution_relu_6:
	.zero		548
